//
// Generated by NVIDIA NVVM Compiler
//
// Compiler Build ID: CL-36424714
// Cuda compilation tools, release 13.0, V13.0.88
// Based on NVVM 20.0.0
//

.version 9.0
.target sm_100
.address_size 64

	// .globl	_Z9GPUKernelv
.extern .func  (.param .b32 func_retval0) vprintf
(
	.param .b64 vprintf_param_0,
	.param .b64 vprintf_param_1
)
;
.global .align 1 .b8 $str[18] = {72, 105, 44, 32, 116, 104, 105, 115, 32, 105, 115, 32, 71, 80, 85, 46, 10};

.visible .entry _Z9GPUKernelv()
{
	.reg .b32 	%r<3>;
	.reg .b64 	%rd<3>;

	mov.u64 	%rd1, $str;
	cvta.global.u64 	%rd2, %rd1;
	{ // callseq 0, 0
	.param .b64 param0;
	st.param.b64 	[param0], %rd2;
	.param .b64 param1;
	st.param.b64 	[param1], 0;
	.param .b32 retval0;
	call.uni (retval0), 
	vprintf, 
	(
	param0, 
	param1
	);
	ld.param.b32 	%r1, [retval0];
	} // callseq 0
	ret;

}


// ===== COMPILED SASS (sm_100) =====

	.target	sm_100

	.elftype	@"ET_EXEC"


//--------------------- .note.nv.tkinfo           --------------------------
	.section	.note.nv.tkinfo,"",@"SHT_NOTE"
	.sectionflags	@"SHF_NOTE_NV_TKINFO"
	.tkinfo
        /*0018*/ 	.word	0x00000002
        /*0030*/ 	.string	""
        /*0030*/ 	.string	"ptxas"
        /*0030*/ 	.string	"Cuda compilation tools, release 13.0, V13.0.88"
        /*0030*/ 	.string	"Build cuda_13.0.r13.0/compiler.36424714_0"
        /*0030*/ 	.string	"-arch sm_100 -m 64 "



//--------------------- .note.nv.cuinfo           --------------------------
	.section	.note.nv.cuinfo,"",@"SHT_NOTE"
	.sectionflags	@"SHF_NOTE_NV_CUINFO"
        /*0018*/ 	.short	0x0002
        /*001a*/ 	.short	0x0064
        /*001c*/ 	.short	0x0082
	.zero		2


//--------------------- .nv.info                  --------------------------
	.section	.nv.info,"",@"SHT_CUDA_INFO"
	.align	4


	//----- nvinfo : EIATTR_REGCOUNT
	.align		4
        /*0000*/ 	.byte	0x04, 0x2f
        /*0002*/ 	.short	(.L_2 - .L_1)
	.align		4
.L_1:
        /*0004*/ 	.word	index@(_Z9GPUKernelv)
        /*0008*/ 	.word	0x00000018


	//----- nvinfo : EIATTR_FRAME_SIZE
	.align		4
.L_2:
        /*000c*/ 	.byte	0x04, 0x11
        /*000e*/ 	.short	(.L_4 - .L_3)
	.align		4
.L_3:
        /*0010*/ 	.word	index@(_Z9GPUKernelv)
        /*0014*/ 	.word	0x00000000


	//----- nvinfo : EIATTR_MIN_STACK_SIZE
	.align		4
.L_4:
        /*0018*/ 	.byte	0x04, 0x12
        /*001a*/ 	.short	(.L_6 - .L_5)
	.align		4
.L_5:
        /*001c*/ 	.word	index@(_Z9GPUKernelv)
        /*0020*/ 	.word	0x00000000
.L_6:


//--------------------- .nv.compat                --------------------------
	.section	.nv.compat,"",@"SHT_CUDA_COMPAT_INFO"
	.align	4
        /*0000*/ 	.byte	0x02, 0x09, 0x00, 0x00, 0x02, 0x02, 0x01, 0x00, 0x02, 0x05, 0x05, 0x00, 0x03, 0x07, 0x01, 0x01
        /*0010*/ 	.byte	0x02, 0x03, 0x00, 0x00, 0x02, 0x06, 0x01, 0x00, 0x04, 0x0b, 0x08, 0x00, 0x09, 0x00, 0x00, 0x00
        /*0020*/ 	.byte	0x00, 0x00, 0x00, 0x00


//--------------------- .nv.info._Z9GPUKernelv    --------------------------
	.section	.nv.info._Z9GPUKernelv,"",@"SHT_CUDA_INFO"
	.sectionflags	@""
	.align	4


	//----- nvinfo : EIATTR_CUDA_API_VERSION
	.align		4
        /*0000*/ 	.byte	0x04, 0x37
        /*0002*/ 	.short	(.L_8 - .L_7)
.L_7:
        /*0004*/ 	.word	0x00000082


	//----- nvinfo : EIATTR_SPARSE_MMA_MASK
	.align		4
.L_8:
        /*0008*/ 	.byte	0x03, 0x50
        /*000a*/ 	.short	0x0000


	//----- nvinfo : EIATTR_MAXREG_COUNT
	.align		4
        /*000c*/ 	.byte	0x03, 0x1b
        /*000e*/ 	.short	0x00ff


	//----- nvinfo : EIATTR_EXTERNS
	.align		4
        /*0010*/ 	.byte	0x04, 0x0f
        /*0012*/ 	.short	(.L_10 - .L_9)


	//   ....[0]....
	.align		4
.L_9:
        /*0014*/ 	.word	index@(vprintf)


	//----- nvinfo : EIATTR_MERCURY_ISA_VERSION
	.align		4
.L_10:
        /*0018*/ 	.byte	0x03, 0x5f
        /*001a*/ 	.short	0x0101


	//----- nvinfo : EIATTR_VRC_CTA_INIT_COUNT
	.align		4
        /*001c*/ 	.byte	0x02, 0x4a
	.zero		1
	.zero		1


	//----- nvinfo : EIATTR_SYSCALL_OFFSETS
	.align		4
        /*0020*/ 	.byte	0x04, 0x46
        /*0022*/ 	.short	(.L_12 - .L_11)


	//   ....[0]....
.L_11:
        /*0024*/ 	.word	0x00000080


	//----- nvinfo : EIATTR_EXIT_INSTR_OFFSETS
	.align		4
.L_12:
        /*0028*/ 	.byte	0x04, 0x1c
        /*002a*/ 	.short	(.L_14 - .L_13)


	//   ....[0]....
.L_13:
        /*002c*/ 	.word	0x00000090


	//----- nvinfo : EIATTR_SW_WAR
	.align		4
.L_14:
        /*0030*/ 	.byte	0x04, 0x36
        /*0032*/ 	.short	(.L_16 - .L_15)
.L_15:
        /*0034*/ 	.word	0x00000008
.L_16:


//--------------------- .nv.callgraph             --------------------------
	.section	.nv.callgraph,"",@"SHT_CUDA_CALLGRAPH"
	.align	4
	.sectionentsize	8
	.align		4
        /*0000*/ 	.word	0x00000000
	.align		4
        /*0004*/ 	.word	0xffffffff
	.align		4
        /*0008*/ 	.word	index@(_Z9GPUKernelv)
	.align		4
        /*000c*/ 	.word	index@(vprintf)
	.align		4
        /*0010*/ 	.word	0x00000000
	.align		4
        /*0014*/ 	.word	0xfffffffe
	.align		4
        /*0018*/ 	.word	0x00000000
	.align		4
        /*001c*/ 	.word	0xfffffffd
	.align		4
        /*0020*/ 	.word	0x00000000
	.align		4
        /*0024*/ 	.word	0xfffffffc


//--------------------- .nv.constant4             --------------------------
	.section	.nv.constant4,"a",@progbits
	.align	8
	.align		8
.nv.constant4:
        /*0000*/ 	.dword	vprintf
	.align		8
        /*0008*/ 	.dword	$str


//--------------------- .text._Z9GPUKernelv       --------------------------
	.section	.text._Z9GPUKernelv,"ax",@progbits
	.align	128
        .global         _Z9GPUKernelv
        .type           _Z9GPUKernelv,@function
        .size           _Z9GPUKernelv,(.L_x_2 - _Z9GPUKernelv)
        .other          _Z9GPUKernelv,@"STO_CUDA_ENTRY STV_DEFAULT"
_Z9GPUKernelv:
.text._Z9GPUKernelv:
[----:B------:R-:W0:Y:S01]  /*0000*/  LDC R1, c[0x0][0x37c] ;  /* 0x0000df00ff017b82 */ /* 0x000e220000000800 */
[----:B------:R-:W-:Y:S01]  /*0010*/  MOV R0, 0x0 ;  /* 0x0000000000007802 */ /* 0x000fe20000000f00 */
[----:B------:R-:W1:Y:S01]  /*0020*/  LDCU.64 UR4, c[0x4][0x8] ;  /* 0x01000100ff0477ac */ /* 0x000e620008000a00 */
[----:B------:R-:W-:-:S05]  /*0030*/  CS2R R6, SRZ ;  /* 0x0000000000067805 */ /* 0x000fca000001ff00 */
[----:B------:R2:W3:Y:S01]  /*0040*/  LDC.64 R2, c[0x4][R0] ;  /* 0x0100000000027b82 */ /* 0x0004e20000000a00 */
[----:B-1----:R-:W-:Y:S02]  /*0050*/  IMAD.U32 R4, RZ, RZ, UR4 ;  /* 0x00000004ff047e24 */ /* 0x002fe4000f8e00ff */
[----:B--2---:R-:W-:-:S07]  /*0060*/  IMAD.U32 R5, RZ, RZ, UR5 ;  /* 0x00000005ff057e24 */ /* 0x004fce000f8e00ff */
[----:B------:R-:W-:-:S07]  /*0070*/  LEPC R20, `(.L_x_0) ;  /* 0x000000001014794e */ /* 0x000fce0000000000 */
[----:B0--3--:R-:W-:Y:S05]  /*0080*/  CALL.ABS.NOINC R2 ;  /* 0x0000000002007343 */ /* 0x009fea0003c00000 */
.L_x_0:
[----:B------:R-:W-:Y:S05]  /*0090*/  EXIT ;  /* 0x000000000000794d */ /* 0x000fea0003800000 */
.L_x_1:
[----:B------:R-:W-:-:S00]  /*00a0*/  BRA `(.L_x_1) ;  /* 0xfffffffc00fc7947 */ /* 0x000fc0000383ffff */
[----:B------:R-:W-:-:S00]  /*00b0*/  NOP ;  /* 0x0000000000007918 */ /* 0x000fc00000000000 */
        /* <DEDUP_REMOVED lines=12> */
.L_x_2:


//--------------------- .nv.global.init           --------------------------
	.section	.nv.global.init,"aw",@progbits
.nv.global.init:
	.type		$str,@object
	.size		$str,(.L_0 - $str)
$str:
        /*0000*/ 	.byte	0x48, 0x69, 0x2c, 0x20, 0x74, 0x68, 0x69, 0x73, 0x20, 0x69, 0x73, 0x20, 0x47, 0x50, 0x55, 0x2e
        /*0010*/ 	.byte	0x0a, 0x00
.L_0:


//--------------------- .nv.shared.reserved.0     --------------------------
	.section	.nv.shared.reserved.0,"aw",@nobits
	.weak		__nv_reservedSMEM_offset_0_alias
	.size		__nv_reservedSMEM_offset_0_alias, 0, 64
	.other		__nv_reservedSMEM_offset_0_alias,@"STO_CUDA_RESERVED_SHARED STV_DEFAULT"
__nv_reservedSMEM_offset_0_alias:
	.zero		0
	.zero		64


//--------------------- .nv.constant0._Z9GPUKernelv --------------------------
	.section	.nv.constant0._Z9GPUKernelv,"a",@progbits
	.sectionflags	@""
	.align	4
.nv.constant0._Z9GPUKernelv:
	.zero		896


//--------------------- SYMBOLS --------------------------

	.type		.nv.reservedSmem.offset0,@object
	.size		.nv.reservedSmem.offset0,0x4
	.type		vprintf,@function
